//
// Generated by NVIDIA NVVM Compiler
//
// Compiler Build ID: CL-36424714
// Cuda compilation tools, release 13.0, V13.0.88
// Based on NVVM 20.0.0
//

.version 9.0
.target sm_100
.address_size 64

	// .globl	_Z8useClassP9CudaClass
.extern .func  (.param .b32 func_retval0) vprintf
(
	.param .b64 vprintf_param_0,
	.param .b64 vprintf_param_1
)
;
.global .align 1 .b8 $str[4] = {37, 103, 10};

.visible .entry _Z8useClassP9CudaClass(
	.param .u64 .ptr .align 1 _Z8useClassP9CudaClass_param_0
)
{
	.local .align 8 .b8 	__local_depot0[8];
	.reg .b64 	%SP;
	.reg .b64 	%SPL;
	.reg .b32 	%r<3>;
	.reg .b64 	%rd<8>;
	.reg .b64 	%fd<2>;

	mov.u64 	%SPL, __local_depot0;
	cvta.local.u64 	%SP, %SPL;
	ld.param.u64 	%rd1, [_Z8useClassP9CudaClass_param_0];
	cvta.to.global.u64 	%rd2, %rd1;
	add.u64 	%rd3, %SP, 0;
	add.u64 	%rd4, %SPL, 0;
	ld.global.u64 	%rd5, [%rd2];
	ld.f64 	%fd1, [%rd5];
	st.local.f64 	[%rd4], %fd1;
	mov.u64 	%rd6, $str;
	cvta.global.u64 	%rd7, %rd6;
	{ // callseq 0, 0
	.param .b64 param0;
	st.param.b64 	[param0], %rd7;
	.param .b64 param1;
	st.param.b64 	[param1], %rd3;
	.param .b32 retval0;
	call.uni (retval0), 
	vprintf, 
	(
	param0, 
	param1
	);
	ld.param.b32 	%r1, [retval0];
	} // callseq 0
	ret;

}


// ===== COMPILED SASS (sm_100) =====

	.target	sm_100

	.elftype	@"ET_EXEC"


//--------------------- .note.nv.tkinfo           --------------------------
	.section	.note.nv.tkinfo,"",@"SHT_NOTE"
	.sectionflags	@"SHF_NOTE_NV_TKINFO"
	.tkinfo
        /*0018*/ 	.word	0x00000002
        /*0030*/ 	.string	""
        /*0030*/ 	.string	"ptxas"
        /*0030*/ 	.string	"Cuda compilation tools, release 13.0, V13.0.88"
        /*0030*/ 	.string	"Build cuda_13.0.r13.0/compiler.36424714_0"
        /*0030*/ 	.string	"-arch sm_100 -m 64 "



//--------------------- .note.nv.cuinfo           --------------------------
	.section	.note.nv.cuinfo,"",@"SHT_NOTE"
	.sectionflags	@"SHF_NOTE_NV_CUINFO"
        /*0018*/ 	.short	0x0002
        /*001a*/ 	.short	0x0064
        /*001c*/ 	.short	0x0082
	.zero		2


//--------------------- .nv.info                  --------------------------
	.section	.nv.info,"",@"SHT_CUDA_INFO"
	.align	4


	//----- nvinfo : EIATTR_REGCOUNT
	.align		4
        /*0000*/ 	.byte	0x04, 0x2f
        /*0002*/ 	.short	(.L_2 - .L_1)
	.align		4
.L_1:
        /*0004*/ 	.word	index@(_Z8useClassP9CudaClass)
        /*0008*/ 	.word	0x00000018


	//----- nvinfo : EIATTR_FRAME_SIZE
	.align		4
.L_2:
        /*000c*/ 	.byte	0x04, 0x11
        /*000e*/ 	.short	(.L_4 - .L_3)
	.align		4
.L_3:
        /*0010*/ 	.word	index@(_Z8useClassP9CudaClass)
        /*0014*/ 	.word	0x00000008


	//----- nvinfo : EIATTR_MIN_STACK_SIZE
	.align		4
.L_4:
        /*0018*/ 	.byte	0x04, 0x12
        /*001a*/ 	.short	(.L_6 - .L_5)
	.align		4
.L_5:
        /*001c*/ 	.word	index@(_Z8useClassP9CudaClass)
        /*0020*/ 	.word	0x00000008
.L_6:


//--------------------- .nv.compat                --------------------------
	.section	.nv.compat,"",@"SHT_CUDA_COMPAT_INFO"
	.align	4
        /*0000*/ 	.byte	0x02, 0x09, 0x00, 0x00, 0x02, 0x02, 0x01, 0x00, 0x02, 0x05, 0x05, 0x00, 0x03, 0x07, 0x01, 0x01
        /*0010*/ 	.byte	0x02, 0x03, 0x00, 0x00, 0x02, 0x06, 0x01, 0x00, 0x04, 0x0b, 0x08, 0x00, 0x09, 0x00, 0x00, 0x00
        /*0020*/ 	.byte	0x00, 0x00, 0x00, 0x00


//--------------------- .nv.info._Z8useClassP9CudaClass --------------------------
	.section	.nv.info._Z8useClassP9CudaClass,"",@"SHT_CUDA_INFO"
	.sectionflags	@""
	.align	4


	//----- nvinfo : EIATTR_CUDA_API_VERSION
	.align		4
        /*0000*/ 	.byte	0x04, 0x37
        /*0002*/ 	.short	(.L_8 - .L_7)
.L_7:
        /*0004*/ 	.word	0x00000082


	//----- nvinfo : EIATTR_KPARAM_INFO
	.align		4
.L_8:
        /*0008*/ 	.byte	0x04, 0x17
        /*000a*/ 	.short	(.L_10 - .L_9)
.L_9:
        /*000c*/ 	.word	0x00000000
        /*0010*/ 	.short	0x0000
        /*0012*/ 	.short	0x0000
        /*0014*/ 	.byte	0x00, 0xf5, 0x21, 0x00


	//----- nvinfo : EIATTR_SPARSE_MMA_MASK
	.align		4
.L_10:
        /*0018*/ 	.byte	0x03, 0x50
        /*001a*/ 	.short	0x0000


	//----- nvinfo : EIATTR_MAXREG_COUNT
	.align		4
        /*001c*/ 	.byte	0x03, 0x1b
        /*001e*/ 	.short	0x00ff


	//----- nvinfo : EIATTR_EXTERNS
	.align		4
        /*0020*/ 	.byte	0x04, 0x0f
        /*0022*/ 	.short	(.L_12 - .L_11)


	//   ....[0]....
	.align		4
.L_11:
        /*0024*/ 	.word	index@(vprintf)


	//----- nvinfo : EIATTR_MERCURY_ISA_VERSION
	.align		4
.L_12:
        /*0028*/ 	.byte	0x03, 0x5f
        /*002a*/ 	.short	0x0101


	//----- nvinfo : EIATTR_VRC_CTA_INIT_COUNT
	.align		4
        /*002c*/ 	.byte	0x02, 0x4a
	.zero		1
	.zero		1


	//----- nvinfo : EIATTR_SYSCALL_OFFSETS
	.align		4
        /*0030*/ 	.byte	0x04, 0x46
        /*0032*/ 	.short	(.L_14 - .L_13)


	//   ....[0]....
.L_13:
        /*0034*/ 	.word	0x00000110


	//----- nvinfo : EIATTR_EXIT_INSTR_OFFSETS
	.align		4
.L_14:
        /*0038*/ 	.byte	0x04, 0x1c
        /*003a*/ 	.short	(.L_16 - .L_15)


	//   ....[0]....
.L_15:
        /*003c*/ 	.word	0x00000120


	//----- nvinfo : EIATTR_CBANK_PARAM_SIZE
	.align		4
.L_16:
        /*0040*/ 	.byte	0x03, 0x19
        /*0042*/ 	.short	0x0008


	//----- nvinfo : EIATTR_PARAM_CBANK
	.align		4
        /*0044*/ 	.byte	0x04, 0x0a
        /*0046*/ 	.short	(.L_18 - .L_17)
	.align		4
.L_17:
        /*0048*/ 	.word	index@(.nv.constant0._Z8useClassP9CudaClass)
        /*004c*/ 	.short	0x0380
        /*004e*/ 	.short	0x0008


	//----- nvinfo : EIATTR_SW_WAR
	.align		4
.L_18:
        /*0050*/ 	.byte	0x04, 0x36
        /*0052*/ 	.short	(.L_20 - .L_19)
.L_19:
        /*0054*/ 	.word	0x00000008
.L_20:


//--------------------- .nv.callgraph             --------------------------
	.section	.nv.callgraph,"",@"SHT_CUDA_CALLGRAPH"
	.align	4
	.sectionentsize	8
	.align		4
        /*0000*/ 	.word	0x00000000
	.align		4
        /*0004*/ 	.word	0xffffffff
	.align		4
        /*0008*/ 	.word	index@(_Z8useClassP9CudaClass)
	.align		4
        /*000c*/ 	.word	index@(vprintf)
	.align		4
        /*0010*/ 	.word	0x00000000
	.align		4
        /*0014*/ 	.word	0xfffffffe
	.align		4
        /*0018*/ 	.word	0x00000000
	.align		4
        /*001c*/ 	.word	0xfffffffd
	.align		4
        /*0020*/ 	.word	0x00000000
	.align		4
        /*0024*/ 	.word	0xfffffffc


//--------------------- .nv.constant4             --------------------------
	.section	.nv.constant4,"a",@progbits
	.align	8
	.align		8
.nv.constant4:
        /*0000*/ 	.dword	vprintf
	.align		8
        /*0008*/ 	.dword	$str


//--------------------- .text._Z8useClassP9CudaClass --------------------------
	.section	.text._Z8useClassP9CudaClass,"ax",@progbits
	.align	128
        .global         _Z8useClassP9CudaClass
        .type           _Z8useClassP9CudaClass,@function
        .size           _Z8useClassP9CudaClass,(.L_x_2 - _Z8useClassP9CudaClass)
        .other          _Z8useClassP9CudaClass,@"STO_CUDA_ENTRY STV_DEFAULT"
_Z8useClassP9CudaClass:
.text._Z8useClassP9CudaClass:
[----:B------:R-:W0:Y:S08]  /*0000*/  LDC R1, c[0x0][0x37c] ;  /* 0x0000df00ff017b82 */ /* 0x000e300000000800 */
[----:B------:R-:W1:Y:S01]  /*0010*/  LDC.64 R2, c[0x0][0x380] ;  /* 0x0000e000ff027b82 */ /* 0x000e620000000a00 */
[----:B------:R-:W1:Y:S01]  /*0020*/  LDCU.64 UR4, c[0x0][0x358] ;  /* 0x00006b00ff0477ac */ /* 0x000e620008000a00 */
[----:B0-----:R-:W-:Y:S01]  /*0030*/  VIADD R1, R1, 0xfffffff8 ;  /* 0xfffffff801017836 */ /* 0x001fe20000000000 */
[----:B------:R-:W0:Y:S01]  /*0040*/  LDCU.64 UR6, c[0x4][0x8] ;  /* 0x01000100ff0677ac */ /* 0x000e220008000a00 */
[----:B-1----:R-:W2:Y:S01]  /*0050*/  LDG.E.64 R2, desc[UR4][R2.64] ;  /* 0x0000000402027981 */ /* 0x002ea2000c1e1b00 */
[----:B------:R-:W-:-:S03]  /*0060*/  MOV R0, 0x0 ;  /* 0x0000000000007802 */ /* 0x000fc60000000f00 */
[----:B--2---:R-:W2:Y:S01]  /*0070*/  LD.E.64 R8, desc[UR4][R2.64] ;  /* 0x0000000402087980 */ /* 0x004ea2000c101b00 */
[----:B------:R-:W1:Y:S01]  /*0080*/  LDCU UR4, c[0x0][0x2f8] ;  /* 0x00005f00ff0477ac */ /* 0x000e620008000800 */
[----:B------:R3:W4:Y:S01]  /*0090*/  LDC.64 R10, c[0x4][R0] ;  /* 0x01000000000a7b82 */ /* 0x0007220000000a00 */
[----:B0-----:R-:W-:Y:S01]  /*00a0*/  IMAD.U32 R4, RZ, RZ, UR6 ;  /* 0x00000006ff047e24 */ /* 0x001fe2000f8e00ff */
[----:B------:R-:W-:Y:S01]  /*00b0*/  MOV R5, UR7 ;  /* 0x0000000700057c02 */ /* 0x000fe20008000f00 */
[----:B------:R-:W0:Y:S01]  /*00c0*/  LDCU UR5, c[0x0][0x2fc] ;  /* 0x00005f80ff0577ac */ /* 0x000e220008000800 */
[----:B-1----:R-:W-:-:S05]  /*00d0*/  IADD3 R6, P0, PT, R1, UR4, RZ ;  /* 0x0000000401067c10 */ /* 0x002fca000ff1e0ff */
[----:B0-----:R-:W-:Y:S01]  /*00e0*/  IMAD.X R7, RZ, RZ, UR5, P0 ;  /* 0x00000005ff077e24 */ /* 0x001fe200080e06ff */
[----:B--2-4-:R3:W-:Y:S07]  /*00f0*/  STL.64 [R1], R8 ;  /* 0x0000000801007387 */ /* 0x0147ee0000100a00 */
[----:B------:R-:W-:-:S07]  /*0100*/  LEPC R20, `(.L_x_0) ;  /* 0x000000001014794e */ /* 0x000fce0000000000 */
[----:B---3--:R-:W-:Y:S05]  /*0110*/  CALL.ABS.NOINC R10 ;  /* 0x000000000a007343 */ /* 0x008fea0003c00000 */
.L_x_0:
[----:B------:R-:W-:Y:S05]  /*0120*/  EXIT ;  /* 0x000000000000794d */ /* 0x000fea0003800000 */
.L_x_1:
[----:B------:R-:W-:-:S00]  /*0130*/  BRA `(.L_x_1) ;  /* 0xfffffffc00fc7947 */ /* 0x000fc0000383ffff */
[----:B------:R-:W-:-:S00]  /*0140*/  NOP ;  /* 0x0000000000007918 */ /* 0x000fc00000000000 */
        /* <DEDUP_REMOVED lines=11> */
.L_x_2:


//--------------------- .nv.global.init           --------------------------
	.section	.nv.global.init,"aw",@progbits
.nv.global.init:
	.type		$str,@object
	.size		$str,(.L_0 - $str)
$str:
        /*0000*/ 	.byte	0x25, 0x67, 0x0a, 0x00
.L_0:


//--------------------- .nv.shared.reserved.0     --------------------------
	.section	.nv.shared.reserved.0,"aw",@nobits
	.weak		__nv_reservedSMEM_offset_0_alias
	.size		__nv_reservedSMEM_offset_0_alias, 0, 64
	.other		__nv_reservedSMEM_offset_0_alias,@"STO_CUDA_RESERVED_SHARED STV_DEFAULT"
__nv_reservedSMEM_offset_0_alias:
	.zero		0
	.zero		64


//--------------------- .nv.constant0._Z8useClassP9CudaClass --------------------------
	.section	.nv.constant0._Z8useClassP9CudaClass,"a",@progbits
	.sectionflags	@""
	.align	4
.nv.constant0._Z8useClassP9CudaClass:
	.zero		904


//--------------------- SYMBOLS --------------------------

	.type		.nv.reservedSmem.offset0,@object
	.size		.nv.reservedSmem.offset0,0x4
	.type		vprintf,@function
